//
// Generated by NVIDIA NVVM Compiler
//
// Compiler Build ID: CL-36424714
// Cuda compilation tools, release 13.0, V13.0.88
// Based on NVVM 20.0.0
//

.version 9.0
.target sm_100
.address_size 64

	// .globl	_Z8multiplyPi

.visible .entry _Z8multiplyPi(
	.param .u64 .ptr .align 1 _Z8multiplyPi_param_0
)
{
	.reg .b32 	%r<7>;
	.reg .b64 	%rd<5>;

	ld.param.u64 	%rd1, [_Z8multiplyPi_param_0];
	cvta.to.global.u64 	%rd2, %rd1;
	mov.u32 	%r1, %tid.x;
	mov.u32 	%r2, %tid.y;
	add.s32 	%r3, %r1, %r2;
	mad.lo.s32 	%r4, %r1, 7, %r3;
	mul.wide.u32 	%rd3, %r4, 4;
	add.s64 	%rd4, %rd2, %rd3;
	ld.global.u32 	%r5, [%rd4];
	mul.lo.s32 	%r6, %r5, %r3;
	st.global.u32 	[%rd4], %r6;
	ret;

}


// ===== COMPILED SASS (sm_100) =====

	.target	sm_100

	.elftype	@"ET_EXEC"


//--------------------- .note.nv.tkinfo           --------------------------
	.section	.note.nv.tkinfo,"",@"SHT_NOTE"
	.sectionflags	@"SHF_NOTE_NV_TKINFO"
	.tkinfo
        /*0018*/ 	.word	0x00000002
        /*0030*/ 	.string	""
        /*0030*/ 	.string	"ptxas"
        /*0030*/ 	.string	"Cuda compilation tools, release 13.0, V13.0.88"
        /*0030*/ 	.string	"Build cuda_13.0.r13.0/compiler.36424714_0"
        /*0030*/ 	.string	"-arch sm_100 -m 64 "



//--------------------- .note.nv.cuinfo           --------------------------
	.section	.note.nv.cuinfo,"",@"SHT_NOTE"
	.sectionflags	@"SHF_NOTE_NV_CUINFO"
        /*0018*/ 	.short	0x0002
        /*001a*/ 	.short	0x0064
        /*001c*/ 	.short	0x0082
	.zero		2


//--------------------- .nv.info                  --------------------------
	.section	.nv.info,"",@"SHT_CUDA_INFO"
	.align	4


	//----- nvinfo : EIATTR_REGCOUNT
	.align		4
        /*0000*/ 	.byte	0x04, 0x2f
        /*0002*/ 	.short	(.L_1 - .L_0)
	.align		4
.L_0:
        /*0004*/ 	.word	index@(_Z8multiplyPi)
        /*0008*/ 	.word	0x00000008


	//----- nvinfo : EIATTR_FRAME_SIZE
	.align		4
.L_1:
        /*000c*/ 	.byte	0x04, 0x11
        /*000e*/ 	.short	(.L_3 - .L_2)
	.align		4
.L_2:
        /*0010*/ 	.word	index@(_Z8multiplyPi)
        /*0014*/ 	.word	0x00000000


	//----- nvinfo : EIATTR_MIN_STACK_SIZE
	.align		4
.L_3:
        /*0018*/ 	.byte	0x04, 0x12
        /*001a*/ 	.short	(.L_5 - .L_4)
	.align		4
.L_4:
        /*001c*/ 	.word	index@(_Z8multiplyPi)
        /*0020*/ 	.word	0x00000000
.L_5:


//--------------------- .nv.compat                --------------------------
	.section	.nv.compat,"",@"SHT_CUDA_COMPAT_INFO"
	.align	4
        /*0000*/ 	.byte	0x02, 0x09, 0x00, 0x00, 0x02, 0x02, 0x01, 0x00, 0x02, 0x05, 0x05, 0x00, 0x03, 0x07, 0x01, 0x01
        /*0010*/ 	.byte	0x02, 0x03, 0x00, 0x00, 0x02, 0x06, 0x01, 0x00, 0x04, 0x0b, 0x08, 0x00, 0x09, 0x00, 0x00, 0x00
        /*0020*/ 	.byte	0x00, 0x00, 0x00, 0x00


//--------------------- .nv.info._Z8multiplyPi    --------------------------
	.section	.nv.info._Z8multiplyPi,"",@"SHT_CUDA_INFO"
	.sectionflags	@""
	.align	4


	//----- nvinfo : EIATTR_CUDA_API_VERSION
	.align		4
        /*0000*/ 	.byte	0x04, 0x37
        /*0002*/ 	.short	(.L_7 - .L_6)
.L_6:
        /*0004*/ 	.word	0x00000082


	//----- nvinfo : EIATTR_KPARAM_INFO
	.align		4
.L_7:
        /*0008*/ 	.byte	0x04, 0x17
        /*000a*/ 	.short	(.L_9 - .L_8)
.L_8:
        /*000c*/ 	.word	0x00000000
        /*0010*/ 	.short	0x0000
        /*0012*/ 	.short	0x0000
        /*0014*/ 	.byte	0x00, 0xf5, 0x21, 0x00


	//----- nvinfo : EIATTR_SPARSE_MMA_MASK
	.align		4
.L_9:
        /*0018*/ 	.byte	0x03, 0x50
        /*001a*/ 	.short	0x0000


	//----- nvinfo : EIATTR_MAXREG_COUNT
	.align		4
        /*001c*/ 	.byte	0x03, 0x1b
        /*001e*/ 	.short	0x00ff


	//----- nvinfo : EIATTR_MERCURY_ISA_VERSION
	.align		4
        /*0020*/ 	.byte	0x03, 0x5f
        /*0022*/ 	.short	0x0101


	//----- nvinfo : EIATTR_VRC_CTA_INIT_COUNT
	.align		4
        /*0024*/ 	.byte	0x02, 0x4a
	.zero		1
	.zero		1


	//----- nvinfo : EIATTR_EXIT_INSTR_OFFSETS
	.align		4
        /*0028*/ 	.byte	0x04, 0x1c
        /*002a*/ 	.short	(.L_11 - .L_10)


	//   ....[0]....
.L_10:
        /*002c*/ 	.word	0x000000b0


	//----- nvinfo : EIATTR_CBANK_PARAM_SIZE
	.align		4
.L_11:
        /*0030*/ 	.byte	0x03, 0x19
        /*0032*/ 	.short	0x0008


	//----- nvinfo : EIATTR_PARAM_CBANK
	.align		4
        /*0034*/ 	.byte	0x04, 0x0a
        /*0036*/ 	.short	(.L_13 - .L_12)
	.align		4
.L_12:
        /*0038*/ 	.word	index@(.nv.constant0._Z8multiplyPi)
        /*003c*/ 	.short	0x0380
        /*003e*/ 	.short	0x0008


	//----- nvinfo : EIATTR_SW_WAR
	.align		4
.L_13:
        /*0040*/ 	.byte	0x04, 0x36
        /*0042*/ 	.short	(.L_15 - .L_14)
.L_14:
        /*0044*/ 	.word	0x00000008
.L_15:


//--------------------- .nv.callgraph             --------------------------
	.section	.nv.callgraph,"",@"SHT_CUDA_CALLGRAPH"
	.align	4
	.sectionentsize	8
	.align		4
        /*0000*/ 	.word	0x00000000
	.align		4
        /*0004*/ 	.word	0xffffffff
	.align		4
        /*0008*/ 	.word	0x00000000
	.align		4
        /*000c*/ 	.word	0xfffffffe
	.align		4
        /*0010*/ 	.word	0x00000000
	.align		4
        /*0014*/ 	.word	0xfffffffd
	.align		4
        /*0018*/ 	.word	0x00000000
	.align		4
        /*001c*/ 	.word	0xfffffffc


//--------------------- .text._Z8multiplyPi       --------------------------
	.section	.text._Z8multiplyPi,"ax",@progbits
	.align	128
        .global         _Z8multiplyPi
        .type           _Z8multiplyPi,@function
        .size           _Z8multiplyPi,(.L_x_1 - _Z8multiplyPi)
        .other          _Z8multiplyPi,@"STO_CUDA_ENTRY STV_DEFAULT"
_Z8multiplyPi:
.text._Z8multiplyPi:
[----:B------:R-:W-:Y:S01]  /*0000*/  LDC R1, c[0x0][0x37c] ;  /* 0x0000df00ff017b82 */ /* 0x000fe20000000800 */
[----:B------:R-:W0:Y:S07]  /*0010*/  S2R R5, SR_TID.X ;  /* 0x0000000000057919 */ /* 0x000e2e0000002100 */
[----:B------:R-:W1:Y:S01]  /*0020*/  LDC.64 R2, c[0x0][0x380] ;  /* 0x0000e000ff027b82 */ /* 0x000e620000000a00 */
[----:B------:R-:W2:Y:S01]  /*0030*/  LDCU.64 UR4, c[0x0][0x358] ;  /* 0x00006b00ff0477ac */ /* 0x000ea20008000a00 */
[----:B------:R-:W0:Y:S02]  /*0040*/  S2R R0, SR_TID.Y ;  /* 0x0000000000007919 */ /* 0x000e240000002200 */
[----:B0-----:R-:W-:-:S05]  /*0050*/  IADD3 R0, PT, PT, R5, R0, RZ ;  /* 0x0000000005007210 */ /* 0x001fca0007ffe0ff */
[----:B------:R-:W-:-:S04]  /*0060*/  IMAD R5, R5, 0x7, R0 ;  /* 0x0000000705057824 */ /* 0x000fc800078e0200 */
[----:B-1----:R-:W-:-:S05]  /*0070*/  IMAD.WIDE.U32 R2, R5, 0x4, R2 ;  /* 0x0000000405027825 */ /* 0x002fca00078e0002 */
[----:B--2---:R-:W2:Y:S02]  /*0080*/  LDG.E R5, desc[UR4][R2.64] ;  /* 0x0000000402057981 */ /* 0x004ea4000c1e1900 */
[----:B--2---:R-:W-:-:S05]  /*0090*/  IMAD R5, R0, R5, RZ ;  /* 0x0000000500057224 */ /* 0x004fca00078e02ff */
[----:B------:R-:W-:Y:S01]  /*00a0*/  STG.E desc[UR4][R2.64], R5 ;  /* 0x0000000502007986 */ /* 0x000fe2000c101904 */
[----:B------:R-:W-:Y:S05]  /*00b0*/  EXIT ;  /* 0x000000000000794d */ /* 0x000fea0003800000 */
.L_x_0:
[----:B------:R-:W-:-:S00]  /*00c0*/  BRA `(.L_x_0) ;  /* 0xfffffffc00fc7947 */ /* 0x000fc0000383ffff */
[----:B------:R-:W-:-:S00]  /*00d0*/  NOP ;  /* 0x0000000000007918 */ /* 0x000fc00000000000 */
        /* <DEDUP_REMOVED lines=10> */
.L_x_1:


//--------------------- .nv.shared.reserved.0     --------------------------
	.section	.nv.shared.reserved.0,"aw",@nobits
	.weak		__nv_reservedSMEM_offset_0_alias
	.size		__nv_reservedSMEM_offset_0_alias, 0, 64
	.other		__nv_reservedSMEM_offset_0_alias,@"STO_CUDA_RESERVED_SHARED STV_DEFAULT"
__nv_reservedSMEM_offset_0_alias:
	.zero		0
	.zero		64


//--------------------- .nv.constant0._Z8multiplyPi --------------------------
	.section	.nv.constant0._Z8multiplyPi,"a",@progbits
	.sectionflags	@""
	.align	4
.nv.constant0._Z8multiplyPi:
	.zero		904


//--------------------- SYMBOLS --------------------------

	.type		.nv.reservedSmem.offset0,@object
	.size		.nv.reservedSmem.offset0,0x4
